//
// Generated by NVIDIA NVVM Compiler
//
// Compiler Build ID: CL-36424714
// Cuda compilation tools, release 13.0, V13.0.88
// Based on NVVM 20.0.0
//

.version 9.0
.target sm_100
.address_size 64

	// .globl	filter

.visible .entry filter(
	.param .u64 .ptr .align 1 filter_param_0,
	.param .u64 .ptr .align 1 filter_param_1,
	.param .u32 filter_param_2,
	.param .u32 filter_param_3
)
{
	.local .align 8 .b8 	__local_depot0[72];
	.reg .b64 	%SP;
	.reg .b64 	%SPL;
	.reg .pred 	%p<47>;
	.reg .b32 	%r<35>;
	.reg .b64 	%rd<147>;

	mov.u64 	%SPL, __local_depot0;
	ld.param.u64 	%rd22, [filter_param_0];
	ld.param.u64 	%rd21, [filter_param_1];
	ld.param.u32 	%r9, [filter_param_2];
	ld.param.u32 	%r8, [filter_param_3];
	cvta.to.global.u64 	%rd1, %rd22;
	add.u64 	%rd2, %SPL, 0;
	mov.u32 	%r10, %ctaid.y;
	mov.u32 	%r11, %ntid.y;
	mov.u32 	%r12, %tid.y;
	mad.lo.s32 	%r13, %r10, %r11, %r12;
	mov.u32 	%r14, %ctaid.x;
	mov.u32 	%r15, %ntid.x;
	mov.u32 	%r16, %tid.x;
	mad.lo.s32 	%r2, %r14, %r15, %r16;
	setp.ge.u32 	%p3, %r2, %r8;
	setp.ge.u32 	%p4, %r13, %r9;
	or.pred  	%p5, %p3, %p4;
	@%p5 bra 	$L__BB0_18;
	setp.eq.s32 	%p6, %r13, 0;
	setp.eq.s32 	%p7, %r2, 0;
	or.pred  	%p8, %p6, %p7;
	@%p8 bra 	$L__BB0_3;
	add.s32 	%r17, %r13, -1;
	mad.lo.s32 	%r18, %r8, %r17, %r2;
	add.s32 	%r19, %r18, -1;
	mul.wide.u32 	%rd24, %r19, 8;
	add.s64 	%rd25, %rd1, %rd24;
	ld.global.u64 	%rd139, [%rd25];
	bra.uni 	$L__BB0_4;
$L__BB0_3:
	setp.eq.s32 	%p9, %r13, 0;
	mov.b64 	%rd139, 0;
	mov.u64 	%rd140, %rd139;
	@%p9 bra 	$L__BB0_5;
$L__BB0_4:
	add.s32 	%r20, %r13, -1;
	mad.lo.s32 	%r21, %r8, %r20, %r2;
	mul.wide.u32 	%rd27, %r21, 8;
	add.s64 	%rd28, %rd1, %rd27;
	ld.global.u64 	%rd140, [%rd28];
$L__BB0_5:
	setp.eq.s32 	%p10, %r13, 0;
	st.local.u64 	[%rd2+8], %rd140;
	add.s32 	%r3, %r8, -1;
	setp.eq.s32 	%p1, %r2, %r3;
	or.pred  	%p12, %p10, %p1;
	mov.b64 	%rd141, 0;
	@%p12 bra 	$L__BB0_7;
	add.s32 	%r22, %r13, -1;
	mad.lo.s32 	%r23, %r8, %r22, %r2;
	add.s32 	%r24, %r23, 1;
	mul.wide.u32 	%rd30, %r24, 8;
	add.s64 	%rd31, %rd1, %rd30;
	ld.global.u64 	%rd141, [%rd31];
$L__BB0_7:
	setp.eq.s32 	%p13, %r2, 0;
	st.local.u64 	[%rd2+16], %rd141;
	mov.b64 	%rd142, 0;
	@%p13 bra 	$L__BB0_9;
	mad.lo.s32 	%r25, %r8, %r13, %r2;
	add.s32 	%r26, %r25, -1;
	mul.wide.u32 	%rd33, %r26, 8;
	add.s64 	%rd34, %rd1, %rd33;
	ld.global.u64 	%rd142, [%rd34];
$L__BB0_9:
	setp.eq.s32 	%p14, %r2, %r3;
	st.local.u64 	[%rd2+24], %rd142;
	mul.lo.s32 	%r4, %r8, %r13;
	add.s32 	%r5, %r4, %r2;
	mul.wide.u32 	%rd36, %r5, 8;
	add.s64 	%rd37, %rd1, %rd36;
	ld.global.u64 	%rd12, [%rd37];
	st.local.u64 	[%rd2+32], %rd12;
	mov.b64 	%rd143, 0;
	@%p14 bra 	$L__BB0_11;
	add.s32 	%r27, %r5, 1;
	mul.wide.u32 	%rd38, %r27, 8;
	add.s64 	%rd39, %rd1, %rd38;
	ld.global.u64 	%rd143, [%rd39];
$L__BB0_11:
	setp.eq.s32 	%p15, %r2, 0;
	st.local.u64 	[%rd2+40], %rd143;
	add.s32 	%r6, %r9, -1;
	setp.eq.s32 	%p16, %r13, %r6;
	or.pred  	%p17, %p15, %p16;
	mov.b64 	%rd144, 0;
	@%p17 bra 	$L__BB0_13;
	add.s32 	%r28, %r4, %r8;
	add.s32 	%r29, %r2, %r28;
	add.s32 	%r30, %r29, -1;
	mul.wide.u32 	%rd41, %r30, 8;
	add.s64 	%rd42, %rd1, %rd41;
	ld.global.u64 	%rd144, [%rd42];
$L__BB0_13:
	st.local.u64 	[%rd2+48], %rd144;
	mov.b64 	%rd145, 0;
	mov.pred 	%p46, -1;
	@%p16 bra 	$L__BB0_15;
	add.s32 	%r31, %r5, %r8;
	mul.wide.u32 	%rd44, %r31, 8;
	add.s64 	%rd45, %rd1, %rd44;
	ld.global.u64 	%rd145, [%rd45];
	mov.pred 	%p46, %p1;
$L__BB0_15:
	st.local.u64 	[%rd2+56], %rd145;
	mov.b64 	%rd146, 0;
	@%p46 bra 	$L__BB0_17;
	add.s32 	%r32, %r4, %r8;
	add.s32 	%r33, %r2, %r32;
	add.s32 	%r34, %r33, 1;
	mul.wide.u32 	%rd47, %r34, 8;
	add.s64 	%rd48, %rd1, %rd47;
	ld.global.u64 	%rd146, [%rd48];
$L__BB0_17:
	st.local.u64 	[%rd2+64], %rd146;
	setp.lt.s64 	%p20, %rd140, %rd139;
	min.s64 	%rd49, %rd140, %rd139;
	selp.u64 	%rd50, 1, 0, %p20;
	setp.lt.s64 	%p21, %rd141, %rd49;
	min.s64 	%rd51, %rd141, %rd49;
	selp.b64 	%rd52, 2, %rd50, %p21;
	setp.lt.s64 	%p22, %rd142, %rd51;
	min.s64 	%rd53, %rd142, %rd51;
	selp.b64 	%rd54, 3, %rd52, %p22;
	setp.lt.s64 	%p23, %rd12, %rd53;
	min.s64 	%rd55, %rd12, %rd53;
	selp.b64 	%rd56, 4, %rd54, %p23;
	setp.lt.s64 	%p24, %rd143, %rd55;
	min.s64 	%rd57, %rd143, %rd55;
	selp.b64 	%rd58, 5, %rd56, %p24;
	setp.lt.s64 	%p25, %rd144, %rd57;
	min.s64 	%rd59, %rd144, %rd57;
	setp.lt.s64 	%p26, %rd145, %rd59;
	min.s64 	%rd60, %rd145, %rd59;
	setp.lt.s64 	%p27, %rd146, %rd60;
	selp.b64 	%rd61, 6, %rd58, %p25;
	selp.b64 	%rd62, 7, %rd61, %p26;
	selp.b64 	%rd63, 8, %rd62, %p27;
	shl.b64 	%rd64, %rd63, 3;
	add.s64 	%rd65, %rd2, %rd64;
	st.local.u64 	[%rd65], %rd139;
	ld.local.u64 	%rd66, [%rd2+8];
	ld.local.u64 	%rd67, [%rd2+16];
	setp.lt.s64 	%p28, %rd67, %rd66;
	min.s64 	%rd68, %rd67, %rd66;
	selp.b64 	%rd69, 2, 1, %p28;
	ld.local.u64 	%rd70, [%rd2+24];
	setp.lt.s64 	%p29, %rd70, %rd68;
	min.s64 	%rd71, %rd70, %rd68;
	selp.b64 	%rd72, 3, %rd69, %p29;
	ld.local.u64 	%rd73, [%rd2+32];
	setp.lt.s64 	%p30, %rd73, %rd71;
	min.s64 	%rd74, %rd73, %rd71;
	selp.b64 	%rd75, 4, %rd72, %p30;
	ld.local.u64 	%rd76, [%rd2+40];
	setp.lt.s64 	%p31, %rd76, %rd74;
	min.s64 	%rd77, %rd76, %rd74;
	selp.b64 	%rd78, 5, %rd75, %p31;
	ld.local.u64 	%rd79, [%rd2+48];
	setp.lt.s64 	%p32, %rd79, %rd77;
	min.s64 	%rd80, %rd79, %rd77;
	selp.b64 	%rd81, 6, %rd78, %p32;
	ld.local.u64 	%rd82, [%rd2+56];
	setp.lt.s64 	%p33, %rd82, %rd80;
	min.s64 	%rd83, %rd82, %rd80;
	ld.local.u64 	%rd84, [%rd2+64];
	setp.lt.s64 	%p34, %rd84, %rd83;
	selp.b64 	%rd85, 7, %rd81, %p33;
	selp.b64 	%rd86, 8, %rd85, %p34;
	shl.b64 	%rd87, %rd86, 3;
	add.s64 	%rd88, %rd2, %rd87;
	st.local.u64 	[%rd88], %rd66;
	ld.local.u64 	%rd89, [%rd2+16];
	ld.local.u64 	%rd90, [%rd2+24];
	setp.lt.s64 	%p35, %rd90, %rd89;
	min.s64 	%rd91, %rd90, %rd89;
	selp.b64 	%rd92, 3, 2, %p35;
	ld.local.u64 	%rd93, [%rd2+32];
	setp.lt.s64 	%p36, %rd93, %rd91;
	min.s64 	%rd94, %rd93, %rd91;
	selp.b64 	%rd95, 4, %rd92, %p36;
	ld.local.u64 	%rd96, [%rd2+40];
	setp.lt.s64 	%p37, %rd96, %rd94;
	min.s64 	%rd97, %rd96, %rd94;
	selp.b64 	%rd98, 5, %rd95, %p37;
	ld.local.u64 	%rd99, [%rd2+48];
	setp.lt.s64 	%p38, %rd99, %rd97;
	min.s64 	%rd100, %rd99, %rd97;
	selp.b64 	%rd101, 6, %rd98, %p38;
	ld.local.u64 	%rd102, [%rd2+56];
	setp.lt.s64 	%p39, %rd102, %rd100;
	min.s64 	%rd103, %rd102, %rd100;
	selp.b64 	%rd104, 7, %rd101, %p39;
	ld.local.u64 	%rd105, [%rd2+64];
	setp.lt.s64 	%p40, %rd105, %rd103;
	selp.b64 	%rd106, 8, %rd104, %p40;
	shl.b64 	%rd107, %rd106, 3;
	add.s64 	%rd108, %rd2, %rd107;
	st.local.u64 	[%rd108], %rd89;
	ld.local.u64 	%rd109, [%rd2+24];
	ld.local.u64 	%rd110, [%rd2+32];
	setp.lt.s64 	%p41, %rd110, %rd109;
	min.s64 	%rd111, %rd110, %rd109;
	selp.b64 	%rd112, 4, 3, %p41;
	ld.local.u64 	%rd113, [%rd2+40];
	setp.lt.s64 	%p42, %rd113, %rd111;
	min.s64 	%rd114, %rd113, %rd111;
	selp.b64 	%rd115, 5, %rd112, %p42;
	ld.local.u64 	%rd116, [%rd2+48];
	setp.lt.s64 	%p43, %rd116, %rd114;
	min.s64 	%rd117, %rd116, %rd114;
	selp.b64 	%rd118, 6, %rd115, %p43;
	ld.local.u64 	%rd119, [%rd2+56];
	setp.lt.s64 	%p44, %rd119, %rd117;
	min.s64 	%rd120, %rd119, %rd117;
	selp.b64 	%rd121, 7, %rd118, %p44;
	ld.local.u64 	%rd122, [%rd2+64];
	setp.lt.s64 	%p45, %rd122, %rd120;
	selp.b64 	%rd123, 8, %rd121, %p45;
	shl.b64 	%rd124, %rd123, 3;
	add.s64 	%rd125, %rd2, %rd124;
	st.local.u64 	[%rd125], %rd109;
	ld.local.u64 	%rd126, [%rd2+32];
	ld.local.u64 	%rd127, [%rd2+40];
	min.s64 	%rd128, %rd127, %rd126;
	ld.local.u64 	%rd129, [%rd2+48];
	min.s64 	%rd130, %rd129, %rd128;
	ld.local.u64 	%rd131, [%rd2+56];
	min.s64 	%rd132, %rd131, %rd130;
	ld.local.u64 	%rd133, [%rd2+64];
	min.s64 	%rd134, %rd133, %rd132;
	cvta.to.global.u64 	%rd135, %rd21;
	add.s64 	%rd137, %rd135, %rd36;
	st.global.u64 	[%rd137], %rd134;
$L__BB0_18:
	ret;

}


// ===== COMPILED SASS (sm_100) =====

	.target	sm_100

	.elftype	@"ET_EXEC"


//--------------------- .note.nv.tkinfo           --------------------------
	.section	.note.nv.tkinfo,"",@"SHT_NOTE"
	.sectionflags	@"SHF_NOTE_NV_TKINFO"
	.tkinfo
        /*0018*/ 	.word	0x00000002
        /*0030*/ 	.string	""
        /*0030*/ 	.string	"ptxas"
        /*0030*/ 	.string	"Cuda compilation tools, release 13.0, V13.0.88"
        /*0030*/ 	.string	"Build cuda_13.0.r13.0/compiler.36424714_0"
        /*0030*/ 	.string	"-arch sm_100 -m 64 "



//--------------------- .note.nv.cuinfo           --------------------------
	.section	.note.nv.cuinfo,"",@"SHT_NOTE"
	.sectionflags	@"SHF_NOTE_NV_CUINFO"
        /*0018*/ 	.short	0x0002
        /*001a*/ 	.short	0x0064
        /*001c*/ 	.short	0x0082
	.zero		2


//--------------------- .nv.info                  --------------------------
	.section	.nv.info,"",@"SHT_CUDA_INFO"
	.align	4


	//----- nvinfo : EIATTR_REGCOUNT
	.align		4
        /*0000*/ 	.byte	0x04, 0x2f
        /*0002*/ 	.short	(.L_1 - .L_0)
	.align		4
.L_0:
        /*0004*/ 	.word	index@(filter)
        /*0008*/ 	.word	0x00000020


	//----- nvinfo : EIATTR_FRAME_SIZE
	.align		4
.L_1:
        /*000c*/ 	.byte	0x04, 0x11
        /*000e*/ 	.short	(.L_3 - .L_2)
	.align		4
.L_2:
        /*0010*/ 	.word	index@(filter)
        /*0014*/ 	.word	0x00000048


	//----- nvinfo : EIATTR_MIN_STACK_SIZE
	.align		4
.L_3:
        /*0018*/ 	.byte	0x04, 0x12
        /*001a*/ 	.short	(.L_5 - .L_4)
	.align		4
.L_4:
        /*001c*/ 	.word	index@(filter)
        /*0020*/ 	.word	0x00000048
.L_5:


//--------------------- .nv.compat                --------------------------
	.section	.nv.compat,"",@"SHT_CUDA_COMPAT_INFO"
	.align	4
        /*0000*/ 	.byte	0x02, 0x09, 0x00, 0x00, 0x02, 0x02, 0x01, 0x00, 0x02, 0x05, 0x05, 0x00, 0x03, 0x07, 0x01, 0x01
        /*0010*/ 	.byte	0x02, 0x03, 0x00, 0x00, 0x02, 0x06, 0x01, 0x00, 0x04, 0x0b, 0x08, 0x00, 0x09, 0x00, 0x00, 0x00
        /*0020*/ 	.byte	0x00, 0x00, 0x00, 0x00


//--------------------- .nv.info.filter           --------------------------
	.section	.nv.info.filter,"",@"SHT_CUDA_INFO"
	.sectionflags	@""
	.align	4


	//----- nvinfo : EIATTR_CUDA_API_VERSION
	.align		4
        /*0000*/ 	.byte	0x04, 0x37
        /*0002*/ 	.short	(.L_7 - .L_6)
.L_6:
        /*0004*/ 	.word	0x00000082


	//----- nvinfo : EIATTR_KPARAM_INFO
	.align		4
.L_7:
        /*0008*/ 	.byte	0x04, 0x17
        /*000a*/ 	.short	(.L_9 - .L_8)
.L_8:
        /*000c*/ 	.word	0x00000000
        /*0010*/ 	.short	0x0003
        /*0012*/ 	.short	0x0014
        /*0014*/ 	.byte	0x00, 0xf0, 0x11, 0x00


	//----- nvinfo : EIATTR_KPARAM_INFO
	.align		4
.L_9:
        /*0018*/ 	.byte	0x04, 0x17
        /*001a*/ 	.short	(.L_11 - .L_10)
.L_10:
        /*001c*/ 	.word	0x00000000
        /*0020*/ 	.short	0x0002
        /*0022*/ 	.short	0x0010
        /*0024*/ 	.byte	0x00, 0xf0, 0x11, 0x00


	//----- nvinfo : EIATTR_KPARAM_INFO
	.align		4
.L_11:
        /*0028*/ 	.byte	0x04, 0x17
        /*002a*/ 	.short	(.L_13 - .L_12)
.L_12:
        /*002c*/ 	.word	0x00000000
        /*0030*/ 	.short	0x0001
        /*0032*/ 	.short	0x0008
        /*0034*/ 	.byte	0x00, 0xf5, 0x21, 0x00


	//----- nvinfo : EIATTR_KPARAM_INFO
	.align		4
.L_13:
        /*0038*/ 	.byte	0x04, 0x17
        /*003a*/ 	.short	(.L_15 - .L_14)
.L_14:
        /*003c*/ 	.word	0x00000000
        /*0040*/ 	.short	0x0000
        /*0042*/ 	.short	0x0000
        /*0044*/ 	.byte	0x00, 0xf5, 0x21, 0x00


	//----- nvinfo : EIATTR_SPARSE_MMA_MASK
	.align		4
.L_15:
        /*0048*/ 	.byte	0x03, 0x50
        /*004a*/ 	.short	0x0000


	//----- nvinfo : EIATTR_MAXREG_COUNT
	.align		4
        /*004c*/ 	.byte	0x03, 0x1b
        /*004e*/ 	.short	0x00ff


	//----- nvinfo : EIATTR_MERCURY_ISA_VERSION
	.align		4
        /*0050*/ 	.byte	0x03, 0x5f
        /*0052*/ 	.short	0x0101


	//----- nvinfo : EIATTR_VRC_CTA_INIT_COUNT
	.align		4
        /*0054*/ 	.byte	0x02, 0x4a
	.zero		1
	.zero		1


	//----- nvinfo : EIATTR_EXIT_INSTR_OFFSETS
	.align		4
        /*0058*/ 	.byte	0x04, 0x1c
        /*005a*/ 	.short	(.L_17 - .L_16)


	//   ....[0]....
.L_16:
        /*005c*/ 	.word	0x000000d0


	//   ....[1]....
        /*0060*/ 	.word	0x000013b0


	//----- nvinfo : EIATTR_CRS_STACK_SIZE
	.align		4
.L_17:
        /*0064*/ 	.byte	0x04, 0x1e
        /*0066*/ 	.short	(.L_19 - .L_18)
.L_18:
        /*0068*/ 	.word	0x00000000


	//----- nvinfo : EIATTR_CBANK_PARAM_SIZE
	.align		4
.L_19:
        /*006c*/ 	.byte	0x03, 0x19
        /*006e*/ 	.short	0x0018


	//----- nvinfo : EIATTR_PARAM_CBANK
	.align		4
        /*0070*/ 	.byte	0x04, 0x0a
        /*0072*/ 	.short	(.L_21 - .L_20)
	.align		4
.L_20:
        /*0074*/ 	.word	index@(.nv.constant0.filter)
        /*0078*/ 	.short	0x0380
        /*007a*/ 	.short	0x0018


	//----- nvinfo : EIATTR_SW_WAR
	.align		4
.L_21:
        /*007c*/ 	.byte	0x04, 0x36
        /*007e*/ 	.short	(.L_23 - .L_22)
.L_22:
        /*0080*/ 	.word	0x00000008
.L_23:


//--------------------- .nv.callgraph             --------------------------
	.section	.nv.callgraph,"",@"SHT_CUDA_CALLGRAPH"
	.align	4
	.sectionentsize	8
	.align		4
        /*0000*/ 	.word	0x00000000
	.align		4
        /*0004*/ 	.word	0xffffffff
	.align		4
        /*0008*/ 	.word	0x00000000
	.align		4
        /*000c*/ 	.word	0xfffffffe
	.align		4
        /*0010*/ 	.word	0x00000000
	.align		4
        /*0014*/ 	.word	0xfffffffd
	.align		4
        /*0018*/ 	.word	0x00000000
	.align		4
        /*001c*/ 	.word	0xfffffffc


//--------------------- .text.filter              --------------------------
	.section	.text.filter,"ax",@progbits
	.align	128
        .global         filter
        .type           filter,@function
        .size           filter,(.L_x_6 - filter)
        .other          filter,@"STO_CUDA_ENTRY STV_DEFAULT"
filter:
.text.filter:
[----:B------:R-:W0:Y:S01]  /*0000*/  LDC R1, c[0x0][0x37c] ;  /* 0x0000df00ff017b82 */ /* 0x000e220000000800 */
[----:B------:R-:W1:Y:S07]  /*0010*/  S2R R3, SR_TID.Y ;  /* 0x0000000000037919 */ /* 0x000e6e0000002200 */
[----:B------:R-:W1:Y:S01]  /*0020*/  S2UR UR4, SR_CTAID.Y ;  /* 0x00000000000479c3 */ /* 0x000e620000002600 */
[----:B0-----:R-:W-:Y:S01]  /*0030*/  VIADD R1, R1, 0xffffffb8 ;  /* 0xffffffb801017836 */ /* 0x001fe20000000000 */
[----:B------:R-:W0:Y:S06]  /*0040*/  S2R R5, SR_TID.X ;  /* 0x0000000000057919 */ /* 0x000e2c0000002100 */
[----:B------:R-:W1:Y:S08]  /*0050*/  LDC R12, c[0x0][0x364] ;  /* 0x0000d900ff0c7b82 */ /* 0x000e700000000800 */
[----:B------:R-:W0:Y:S08]  /*0060*/  S2UR UR5, SR_CTAID.X ;  /* 0x00000000000579c3 */ /* 0x000e300000002500 */
[----:B------:R-:W0:Y:S08]  /*0070*/  LDC R0, c[0x0][0x360] ;  /* 0x0000d800ff007b82 */ /* 0x000e300000000800 */
[----:B------:R-:W2:Y:S01]  /*0080*/  LDC.64 R6, c[0x0][0x390] ;  /* 0x0000e400ff067b82 */ /* 0x000ea20000000a00 */
[----:B-1----:R-:W-:-:S02]  /*0090*/  IMAD R12, R12, UR4, R3 ;  /* 0x000000040c0c7c24 */ /* 0x002fc4000f8e0203 */
[----:B0-----:R-:W-:-:S03]  /*00a0*/  IMAD R0, R0, UR5, R5 ;  /* 0x0000000500007c24 */ /* 0x001fc6000f8e0205 */
[----:B--2---:R-:W-:-:S04]  /*00b0*/  ISETP.GE.U32.AND P0, PT, R12, R6, PT ;  /* 0x000000060c00720c */ /* 0x004fc80003f06070 */
[----:B------:R-:W-:-:S13]  /*00c0*/  ISETP.GE.U32.OR P0, PT, R0, R7, P0 ;  /* 0x000000070000720c */ /* 0x000fda0000706470 */
[----:B------:R-:W-:Y:S05]  /*00d0*/  @P0 EXIT ;  /* 0x000000000000094d */ /* 0x000fea0003800000 */
[----:B------:R-:W-:Y:S01]  /*00e0*/  ISETP.NE.AND P0, PT, R0, RZ, PT ;  /* 0x000000ff0000720c */ /* 0x000fe20003f05270 */
[----:B------:R-:W-:Y:S01]  /*00f0*/  BSSY.RECONVERGENT B0, `(.L_x_0) ;  /* 0x0000017000007945 */ /* 0x000fe20003800200 */
[----:B------:R-:W0:Y:S03]  /*0100*/  LDCU.64 UR4, c[0x0][0x358] ;  /* 0x00006b00ff0477ac */ /* 0x000e260008000a00 */
[----:B------:R-:W-:Y:S01]  /*0110*/  BSSY.RELIABLE B1, `(.L_x_1) ;  /* 0x000000f000017945 */ /* 0x000fe20003800100 */
[----:B------:R-:W-:-:S13]  /*0120*/  ISETP.EQ.OR P1, PT, R12, RZ, !P0 ;  /* 0x000000ff0c00720c */ /* 0x000fda0004722670 */
[----:B------:R-:W-:Y:S05]  /*0130*/  @P1 BRA `(.L_x_2) ;  /* 0x00000000001c1947 */ /* 0x000fea0003800000 */
[----:B------:R-:W1:Y:S01]  /*0140*/  LDC.64 R10, c[0x0][0x380] ;  /* 0x0000e000ff0a7b82 */ /* 0x000e620000000a00 */
[----:B------:R-:W-:-:S04]  /*0150*/  VIADD R2, R12, 0xffffffff ;  /* 0xffffffff0c027836 */ /* 0x000fc80000000000 */
[----:B------:R-:W-:-:S04]  /*0160*/  IMAD R2, R2, R7, R0 ;  /* 0x0000000702027224 */ /* 0x000fc800078e0200 */
[----:B------:R-:W-:-:S04]  /*0170*/  VIADD R3, R2, 0xffffffff ;  /* 0xffffffff02037836 */ /* 0x000fc80000000000 */
[----:B-1----:R-:W-:-:S06]  /*0180*/  IMAD.WIDE.U32 R10, R3, 0x8, R10 ;  /* 0x00000008030a7825 */ /* 0x002fcc00078e000a */
[----:B0-----:R-:W5:Y:S01]  /*0190*/  LDG.E.64 R10, desc[UR4][R10.64] ;  /* 0x000000040a0a7981 */ /* 0x001f62000c1e1b00 */
[----:B------:R-:W-:Y:S05]  /*01a0*/  BRA `(.L_x_3) ;  /* 0x0000000000147947 */ /* 0x000fea0003800000 */
.L_x_2:
[----:B------:R-:W-:Y:S02]  /*01b0*/  ISETP.NE.AND P1, PT, R12, RZ, PT ;  /* 0x000000ff0c00720c */ /* 0x000fe40003f25270 */
[----:B------:R-:W-:Y:S02]  /*01c0*/  CS2R R10, SRZ ;  /* 0x00000000000a7805 */ /* 0x000fe4000001ff00 */
[----:B------:R-:W-:-:S09]  /*01d0*/  CS2R R24, SRZ ;  /* 0x0000000000187805 */ /* 0x000fd2000001ff00 */
[----:B------:R-:W-:Y:S05]  /*01e0*/  @!P1 BREAK.RELIABLE B1 ;  /* 0x0000000000019942 */ /* 0x000fea0003800100 */
[----:B------:R-:W-:Y:S05]  /*01f0*/  @!P1 BRA `(.L_x_4) ;  /* 0x0000000000189947 */ /* 0x000fea0003800000 */
.L_x_3:
[----:B0-----:R-:W-:Y:S05]  /*0200*/  BSYNC.RELIABLE B1 ;  /* 0x0000000000017941 */ /* 0x001fea0003800100 */
.L_x_1:
[----:B------:R-:W0:Y:S01]  /*0210*/  LDC.64 R24, c[0x0][0x380] ;  /* 0x0000e000ff187b82 */ /* 0x000e220000000a00 */
[----:B------:R-:W-:-:S04]  /*0220*/  VIADD R2, R12, 0xffffffff ;  /* 0xffffffff0c027836 */ /* 0x000fc80000000000 */
[----:B------:R-:W-:-:S04]  /*0230*/  IMAD R3, R2, R7, R0 ;  /* 0x0000000702037224 */ /* 0x000fc800078e0200 */
[----:B0-----:R-:W-:-:S06]  /*0240*/  IMAD.WIDE.U32 R24, R3, 0x8, R24 ;  /* 0x0000000803187825 */ /* 0x001fcc00078e0018 */
[----:B------:R-:W5:Y:S02]  /*0250*/  LDG.E.64 R24, desc[UR4][R24.64] ;  /* 0x0000000418187981 */ /* 0x000f64000c1e1b00 */
.L_x_4:
[----:B0-----:R-:W-:Y:S05]  /*0260*/  BSYNC.RECONVERGENT B0 ;  /* 0x0000000000007941 */ /* 0x001fea0003800200 */
.L_x_0:
[----:B------:R-:W-:Y:S05]  /*0270*/  WARPSYNC.ALL ;  /* 0x0000000000007948 */ /* 0x000fea0003800000 */
[----:B------:R-:W-:Y:S01]  /*0280*/  VIADD R3, R7, 0xffffffff ;  /* 0xffffffff07037836 */ /* 0x000fe20000000000 */
[----:B------:R-:W0:Y:S01]  /*0290*/  LDC.64 R8, c[0x0][0x380] ;  /* 0x0000e000ff087b82 */ /* 0x000e220000000a00 */
[----:B------:R-:W-:-:S03]  /*02a0*/  IMAD R18, R12, R7, R0 ;  /* 0x000000070c127224 */ /* 0x000fc600078e0200 */
[----:B------:R-:W-:-:S04]  /*02b0*/  ISETP.NE.AND P1, PT, R0, R3, PT ;  /* 0x000000030000720c */ /* 0x000fc80003f25270 */
[----:B------:R-:W-:-:S13]  /*02c0*/  ISETP.EQ.OR P2, PT, R12, RZ, !P1 ;  /* 0x000000ff0c00720c */ /* 0x000fda0004f42670 */
[----:B------:R-:W-:-:S04]  /*02d0*/  @!P2 VIADD R2, R12, 0xffffffff ;  /* 0xffffffff0c02a836 */ /* 0x000fc80000000000 */
[----:B------:R-:W-:-:S04]  /*02e0*/  @!P2 IMAD R2, R2, R7, R0 ;  /* 0x000000070202a224 */ /* 0x000fc800078e0200 */
[----:B------:R-:W-:Y:S01]  /*02f0*/  @!P2 VIADD R17, R2, 0x1 ;  /* 0x000000010211a836 */ /* 0x000fe20000000000 */
[----:B------:R-:W-:-:S03]  /*0300*/  CS2R R2, SRZ ;  /* 0x0000000000027805 */ /* 0x000fc6000001ff00 */
[----:B0-----:R-:W-:-:S05]  /*0310*/  @!P2 IMAD.WIDE.U32 R16, R17, 0x8, R8 ;  /* 0x000000081110a825 */ /* 0x001fca00078e0008 */
[----:B------:R0:W2:Y:S01]  /*0320*/  @!P2 LDG.E.64 R2, desc[UR4][R16.64] ;  /* 0x000000041002a981 */ /* 0x0000a2000c1e1b00 */
[----:B------:R-:W-:Y:S01]  /*0330*/  @P0 VIADD R21, R18, 0xffffffff ;  /* 0xffffffff12150836 */ /* 0x000fe20000000000 */
[----:B------:R-:W-:-:S03]  /*0340*/  CS2R R14, SRZ ;  /* 0x00000000000e7805 */ /* 0x000fc6000001ff00 */
[----:B------:R-:W-:-:S04]  /*0350*/  @P0 IMAD.WIDE.U32 R20, R21, 0x8, R8 ;  /* 0x0000000815140825 */ /* 0x000fc800078e0008 */
[----:B------:R-:W-:Y:S01]  /*0360*/  VIADD R5, R6, 0xffffffff ;  /* 0xffffffff06057836 */ /* 0x000fe20000000000 */
[----:B------:R1:W3:Y:S04]  /*0370*/  @P0 LDG.E.64 R14, desc[UR4][R20.64] ;  /* 0x00000004140e0981 */ /* 0x0002e8000c1e1b00 */
[----:B------:R-:W-:Y:S01]  /*0380*/  ISETP.NE.AND P3, PT, R12, R5, PT ;  /* 0x000000050c00720c */ /* 0x000fe20003f65270 */
[----:B------:R-:W-:-:S03]  /*0390*/  IMAD.WIDE.U32 R4, R18, 0x8, R8 ;  /* 0x0000000812047825 */ /* 0x000fc600078e0008 */
[----:B------:R-:W-:-:S03]  /*03a0*/  ISETP.EQ.OR P2, PT, R0, RZ, !P3 ;  /* 0x000000ff0000720c */ /* 0x000fc60005f42670 */
[----:B------:R-:W4:Y:S01]  /*03b0*/  LDG.E.64 R4, desc[UR4][R4.64] ;  /* 0x0000000404047981 */ /* 0x000f22000c1e1b00 */
[----:B------:R-:W-:Y:S01]  /*03c0*/  @P1 VIADD R29, R18, 0x1 ;  /* 0x00000001121d1836 */ /* 0x000fe20000000000 */
[----:B0-----:R-:W-:-:S03]  /*03d0*/  CS2R R16, SRZ ;  /* 0x0000000000107805 */ /* 0x001fc6000001ff00 */
[----:B------:R-:W-:-:S05]  /*03e0*/  @P1 IMAD.WIDE.U32 R28, R29, 0x8, R8 ;  /* 0x000000081d1c1825 */ /* 0x000fca00078e0008 */
[----:B------:R-:W-:Y:S01]  /*03f0*/  @!P2 IMAD R13, R12, R7, R7 ;  /* 0x000000070c0da224 */ /* 0x000fe200078e0207 */
[----:B------:R-:W4:Y:S01]  /*0400*/  @P1 LDG.E.64 R16, desc[UR4][R28.64] ;  /* 0x000000041c101981 */ /* 0x000f22000c1e1b00 */
[----:B------:R-:W-:Y:S02]  /*0410*/  CS2R R22, SRZ ;  /* 0x0000000000167805 */ /* 0x000fe4000001ff00 */
[----:B------:R-:W-:Y:S02]  /*0420*/  PLOP3.LUT P0, PT, PT, PT, PT, 0x80, 0x8 ;  /* 0x000000000008781c */ /* 0x000fe40003f0f070 */
[----:B------:R-:W-:Y:S02]  /*0430*/  @!P2 IADD3 R13, PT, PT, R0, -0x1, R13 ;  /* 0xffffffff000da810 */ /* 0x000fe40007ffe00d */
[----:B------:R-:W-:-:S03]  /*0440*/  @P3 PLOP3.LUT P0, PT, P1, PT, PT, 0x8, 0x80 ;  /* 0x000000000080381c */ /* 0x000fc60000f0e170 */
[----:B------:R-:W-:-:S05]  /*0450*/  @!P2 IMAD.WIDE.U32 R26, R13, 0x8, R8 ;  /* 0x000000080d1aa825 */ /* 0x000fca00078e0008 */
[----:B------:R0:W4:Y:S01]  /*0460*/  @!P2 LDG.E.64 R22, desc[UR4][R26.64] ;  /* 0x000000041a16a981 */ /* 0x000122000c1e1b00 */
[----:B------:R-:W-:Y:S01]  /*0470*/  @P3 IMAD.IADD R13, R18, 0x1, R7 ;  /* 0x00000001120d3824 */ /* 0x000fe200078e0207 */
[----:B-1----:R-:W-:-:S03]  /*0480*/  CS2R R20, SRZ ;  /* 0x0000000000147805 */ /* 0x002fc6000001ff00 */
[----:B------:R-:W-:Y:S02]  /*0490*/  @!P0 IMAD R7, R12, R7, R7 ;  /* 0x000000070c078224 */ /* 0x000fe400078e0207 */
[----:B0-----:R-:W-:-:S03]  /*04a0*/  @P3 IMAD.WIDE.U32 R26, R13, 0x8, R8 ;  /* 0x000000080d1a3825 */ /* 0x001fc600078e0008 */
[----:B------:R-:W-:Y:S02]  /*04b0*/  @!P0 IADD3 R7, PT, PT, R0, 0x1, R7 ;  /* 0x0000000100078810 */ /* 0x000fe40007ffe007 */
[----:B------:R0:W4:Y:S01]  /*04c0*/  @P3 LDG.E.64 R20, desc[UR4][R26.64] ;  /* 0x000000041a143981 */ /* 0x000122000c1e1b00 */
[----:B------:R-:W-:Y:S02]  /*04d0*/  CS2R R12, SRZ ;  /* 0x00000000000c7805 */ /* 0x000fe4000001ff00 */
[----:B------:R-:W-:-:S05]  /*04e0*/  @!P0 IMAD.WIDE.U32 R8, R7, 0x8, R8 ;  /* 0x0000000807088825 */ /* 0x000fca00078e0008 */
[----:B------:R1:W4:Y:S01]  /*04f0*/  @!P0 LDG.E.64 R12, desc[UR4][R8.64] ;  /* 0x00000004080c8981 */ /* 0x000322000c1e1b00 */
[CC--:B-----5:R-:W-:Y:S02]  /*0500*/  ISETP.LT.U32.AND P0, PT, R24.reuse, R10.reuse, PT ;  /* 0x0000000a1800720c */ /* 0x0e0fe40003f01070 */
[CC--:B------:R-:W-:Y:S01]  /*0510*/  ISETP.GE.U32.AND P1, PT, R24.reuse, R10.reuse, PT ;  /* 0x0000000a1800720c */ /* 0x0c0fe20003f26070 */
[----:B------:R4:W-:Y:S01]  /*0520*/  STL.64 [R1+0x8], R24 ;  /* 0x0000081801007387 */ /* 0x0009e20000100a00 */
[CC--:B------:R-:W-:Y:S02]  /*0530*/  ISETP.LT.AND.EX P0, PT, R25.reuse, R11.reuse, PT, P0 ;  /* 0x0000000b1900720c */ /* 0x0c0fe40003f01300 */
[CC--:B------:R-:W-:Y:S02]  /*0540*/  ISETP.GE.AND.EX P1, PT, R25.reuse, R11.reuse, PT, P1 ;  /* 0x0000000b1900720c */ /* 0x0c0fe40003f26310 */
[----:B------:R-:W-:Y:S02]  /*0550*/  SEL R28, R24, R10, P0 ;  /* 0x0000000a181c7207 */ /* 0x000fe40000000000 */
[----:B0-----:R-:W-:-:S02]  /*0560*/  SEL R27, R25, R11, P0 ;  /* 0x0000000b191b7207 */ /* 0x001fc40000000000 */
[----:B--2---:R-:W-:Y:S01]  /*0570*/  ISETP.LT.U32.AND P0, PT, R2, R28, PT ;  /* 0x0000001c0200720c */ /* 0x004fe20003f01070 */
[----:B------:R0:W-:Y:S03]  /*0580*/  STL.64 [R1+0x10], R2 ;  /* 0x0000100201007387 */ /* 0x0001e60000100a00 */
[----:B------:R-:W-:-:S04]  /*0590*/  ISETP.LT.AND.EX P0, PT, R3, R27, PT, P0 ;  /* 0x0000001b0300720c */ /* 0x000fc80003f01300 */
[----:B------:R-:W-:Y:S02]  /*05a0*/  SEL R19, R2, R28, P0 ;  /* 0x0000001c02137207 */ /* 0x000fe40000000000 */
[----:B------:R-:W-:Y:S02]  /*05b0*/  SEL R29, R3, R27, P0 ;  /* 0x0000001b031d7207 */ /* 0x000fe40000000000 */
[----:B---3--:R-:W-:-:S04]  /*05c0*/  ISETP.LT.U32.AND P0, PT, R14, R19, PT ;  /* 0x000000130e00720c */ /* 0x008fc80003f01070 */
[----:B------:R-:W-:-:S04]  /*05d0*/  ISETP.LT.AND.EX P0, PT, R15, R29, PT, P0 ;  /* 0x0000001d0f00720c */ /* 0x000fc80003f01300 */
[----:B-1----:R-:W-:Y:S01]  /*05e0*/  SEL R9, R14, R19, P0 ;  /* 0x000000130e097207 */ /* 0x002fe20000000000 */
[----:B----4-:R-:W-:Y:S01]  /*05f0*/  STL.64 [R1+0x20], R4 ;  /* 0x0000200401007387 */ /* 0x010fe20000100a00 */
[----:B------:R-:W-:Y:S02]  /*0600*/  SEL R7, R15, R29, P0 ;  /* 0x0000001d0f077207 */ /* 0x000fe40000000000 */
[----:B------:R-:W-:-:S04]  /*0610*/  ISETP.LT.U32.AND P2, PT, R4, R9, PT ;  /* 0x000000090400720c */ /* 0x000fc80003f41070 */
[----:B------:R-:W-:-:S04]  /*0620*/  ISETP.LT.AND.EX P0, PT, R5, R7, PT, P2 ;  /* 0x000000070500720c */ /* 0x000fc80003f01320 */
[----:B------:R-:W-:Y:S01]  /*0630*/  SEL R6, R4, R9, P0 ;  /* 0x0000000904067207 */ /* 0x000fe20000000000 */
[----:B------:R-:W-:Y:S01]  /*0640*/  STL.64 [R1+0x28], R16 ;  /* 0x0000281001007387 */ /* 0x000fe20000100a00 */
[----:B------:R-:W-:Y:S02]  /*0650*/  SEL R0, R5, R7, P0 ;  /* 0x0000000705007207 */ /* 0x000fe40000000000 */
[----:B------:R-:W-:Y:S02]  /*0660*/  ISETP.LT.U32.AND P2, PT, R16, R6, PT ;  /* 0x000000061000720c */ /* 0x000fe40003f41070 */
[----:B------:R-:W-:Y:S02]  /*0670*/  ISETP.GE.U32.AND P0, PT, R2, R28, PT ;  /* 0x0000001c0200720c */ /* 0x000fe40003f06070 */
[----:B------:R-:W-:Y:S02]  /*0680*/  ISETP.LT.AND.EX P2, PT, R17, R0, PT, P2 ;  /* 0x000000001100720c */ /* 0x000fe40003f41320 */
[----:B------:R-:W-:-:S02]  /*0690*/  ISETP.GE.AND.EX P0, PT, R3, R27, PT, P0 ;  /* 0x0000001b0300720c */ /* 0x000fc40003f06300 */
[----:B------:R-:W-:Y:S02]  /*06a0*/  SEL R27, R16, R6, P2 ;  /* 0x00000006101b7207 */ /* 0x000fe40001000000 */
[----:B------:R-:W-:Y:S01]  /*06b0*/  SEL R25, R17, R0, P2 ;  /* 0x0000000011197207 */ /* 0x000fe20001000000 */
[----:B------:R-:W-:Y:S01]  /*06c0*/  STL.64 [R1+0x30], R22 ;  /* 0x0000301601007387 */ /* 0x000fe20000100a00 */
[----:B------:R-:W-:Y:S02]  /*06d0*/  ISETP.LT.U32.AND P3, PT, R22, R27, PT ;  /* 0x0000001b1600720c */ /* 0x000fe40003f61070 */
[----:B------:R-:W-:Y:S02]  /*06e0*/  ISETP.GE.U32.AND P2, PT, R14, R19, PT ;  /* 0x000000130e00720c */ /* 0x000fe40003f46070 */
[----:B------:R-:W-:Y:S02]  /*06f0*/  ISETP.LT.AND.EX P3, PT, R23, R25, PT, P3 ;  /* 0x000000191700720c */ /* 0x000fe40003f61330 */
[----:B------:R-:W-:-:S02]  /*0700*/  SEL R19, RZ, 0x1, P1 ;  /* 0x00000001ff137807 */ /* 0x000fc40000800000 */
[----:B------:R-:W-:Y:S02]  /*0710*/  SEL R8, R22, R27, P3 ;  /* 0x0000001b16087207 */ /* 0x000fe40001800000 */
[----:B------:R-:W-:Y:S02]  /*0720*/  ISETP.GE.AND.EX P2, PT, R15, R29, PT, P2 ;  /* 0x0000001d0f00720c */ /* 0x000fe40003f46320 */
[----:B------:R-:W-:Y:S01]  /*0730*/  ISETP.GE.U32.AND P1, PT, R4, R9, PT ;  /* 0x000000090400720c */ /* 0x000fe20003f26070 */
[----:B------:R1:W-:Y:S01]  /*0740*/  STL.64 [R1+0x38], R20 ;  /* 0x0000381401007387 */ /* 0x0003e20000100a00 */
[----:B------:R-:W-:Y:S02]  /*0750*/  SEL R19, R19, 0x2, P0 ;  /* 0x0000000213137807 */ /* 0x000fe40000000000 */
[----:B------:R-:W-:Y:S02]  /*0760*/  SEL R9, R23, R25, P3 ;  /* 0x0000001917097207 */ /* 0x000fe40001800000 */
[----:B------:R-:W-:-:S02]  /*0770*/  ISETP.LT.U32.AND P3, PT, R20, R8, PT ;  /* 0x000000081400720c */ /* 0x000fc40003f61070 */
[----:B------:R-:W-:Y:S02]  /*0780*/  ISETP.GE.U32.AND P0, PT, R16, R6, PT ;  /* 0x000000061000720c */ /* 0x000fe40003f06070 */
[----:B------:R-:W-:Y:S01]  /*0790*/  ISETP.GE.AND.EX P1, PT, R5, R7, PT, P1 ;  /* 0x000000070500720c */ /* 0x000fe20003f26310 */
[----:B------:R-:W-:Y:S01]  /*07a0*/  IMAD.MOV.U32 R7, RZ, RZ, R15 ;  /* 0x000000ffff077224 */ /* 0x000fe200078e000f */
[----:B------:R-:W-:Y:S02]  /*07b0*/  SEL R6, R19, 0x3, P2 ;  /* 0x0000000313067807 */ /* 0x000fe40001000000 */
[----:B------:R-:W-:Y:S02]  /*07c0*/  ISETP.LT.AND.EX P2, PT, R21, R9, PT, P3 ;  /* 0x000000091500720c */ /* 0x000fe40003f41330 */
[----:B------:R-:W-:Y:S02]  /*07d0*/  ISETP.GE.AND.EX P0, PT, R17, R0, PT, P0 ;  /* 0x000000001100720c */ /* 0x000fe40003f06300 */
[----:B------:R-:W-:-:S02]  /*07e0*/  ISETP.GE.U32.AND P3, PT, R22, R27, PT ;  /* 0x0000001b1600720c */ /* 0x000fc40003f66070 */
[----:B------:R-:W-:Y:S01]  /*07f0*/  SEL R0, R6, 0x4, P1 ;  /* 0x0000000406007807 */ /* 0x000fe20000800000 */
[----:B------:R-:W-:Y:S01]  /*0800*/  IMAD.MOV.U32 R6, RZ, RZ, R14 ;  /* 0x000000ffff067224 */ /* 0x000fe200078e000e */
[CC--:B------:R-:W-:Y:S02]  /*0810*/  ISETP.GE.U32.AND P1, PT, R20.reuse, R8.reuse, PT ;  /* 0x000000081400720c */ /* 0x0c0fe40003f26070 */
[----:B0-----:R-:W-:Y:S01]  /*0820*/  SEL R3, R20, R8, P2 ;  /* 0x0000000814037207 */ /* 0x001fe20001000000 */
[----:B-1----:R-:W-:Y:S01]  /*0830*/  IMAD.MOV.U32 R20, RZ, RZ, R12 ;  /* 0x000000ffff147224 */ /* 0x002fe200078e000c */
[----:B------:R-:W-:Y:S01]  /*0840*/  ISETP.GE.AND.EX P3, PT, R23, R25, PT, P3 ;  /* 0x000000191700720c */ /* 0x000fe20003f66330 */
[----:B------:R-:W-:Y:S01]  /*0850*/  STL.64 [R1+0x18], R6 ;  /* 0x0000180601007387 */ /* 0x000fe20000100a00 */
[----:B------:R-:W-:Y:S02]  /*0860*/  SEL R0, R0, 0x5, P0 ;  /* 0x0000000500007807 */ /* 0x000fe40000000000 */
[----:B------:R-:W-:-:S02]  /*0870*/  ISETP.GE.AND.EX P1, PT, R21, R9, PT, P1 ;  /* 0x000000091500720c */ /* 0x000fc40003f26310 */
[----:B------:R-:W-:Y:S02]  /*0880*/  ISETP.GE.U32.AND P0, PT, R12, R3, PT ;  /* 0x000000030c00720c */ /* 0x000fe40003f06070 */
[----:B------:R-:W-:Y:S01]  /*0890*/  SEL R9, R21, R9, P2 ;  /* 0x0000000915097207 */ /* 0x000fe20001000000 */
[----:B------:R-:W-:Y:S01]  /*08a0*/  IMAD.MOV.U32 R21, RZ, RZ, R13 ;  /* 0x000000ffff157224 */ /* 0x000fe200078e000d */
[----:B------:R-:W-:Y:S02]  /*08b0*/  SEL R0, R0, 0x6, P3 ;  /* 0x0000000600007807 */ /* 0x000fe40001800000 */
[----:B------:R-:W-:Y:S02]  /*08c0*/  ISETP.GE.AND.EX P0, PT, R13, R9, PT, P0 ;  /* 0x000000090d00720c */ /* 0x000fe40003f06300 */
[----:B------:R-:W-:Y:S01]  /*08d0*/  SEL R0, R0, 0x7, P1 ;  /* 0x0000000700007807 */ /* 0x000fe20000800000 */
[----:B------:R0:W-:Y:S03]  /*08e0*/  STL.64 [R1+0x40], R20 ;  /* 0x0000401401007387 */ /* 0x0001e60000100a00 */
[----:B------:R-:W-:-:S05]  /*08f0*/  SEL R0, R0, 0x8, P0 ;  /* 0x0000000800007807 */ /* 0x000fca0000000000 */
[----:B------:R-:W-:Y:S02]  /*0900*/  IMAD.U32 R0, R0, 0x8, R1 ;  /* 0x0000000800007824 */ /* 0x000fe400078e0001 */
[----:B0-----:R-:W-:Y:S02]  /*0910*/  IMAD.MOV.U32 R20, RZ, RZ, R10 ;  /* 0x000000ffff147224 */ /* 0x001fe400078e000a */
[----:B------:R-:W-:-:S05]  /*0920*/  IMAD.MOV.U32 R21, RZ, RZ, R11 ;  /* 0x000000ffff157224 */ /* 0x000fca00078e000b */
[----:B------:R0:W-:Y:S04]  /*0930*/  STL.64 [R0], R20 ;  /* 0x0000001400007387 */ /* 0x0001e80000100a00 */
[----:B------:R-:W2:Y:S04]  /*0940*/  LDL.64 R2, [R1+0x8] ;  /* 0x0000080001027983 */ /* 0x000ea80000100a00 */
[----:B------:R-:W2:Y:S04]  /*0950*/  LDL.64 R16, [R1+0x10] ;  /* 0x0000100001107983 */ /* 0x000ea80000100a00 */
[----:B------:R-:W3:Y:S04]  /*0960*/  LDL.64 R14, [R1+0x18] ;  /* 0x00001800010e7983 */ /* 0x000ee80000100a00 */
[----:B------:R-:W4:Y:S04]  /*0970*/  LDL.64 R12, [R1+0x20] ;  /* 0x00002000010c7983 */ /* 0x000f280000100a00 */
[----:B------:R-:W4:Y:S04]  /*0980*/  LDL.64 R10, [R1+0x28] ;  /* 0x00002800010a7983 */ /* 0x000f280000100a00 */
[----:B------:R-:W4:Y:S04]  /*0990*/  LDL.64 R8, [R1+0x30] ;  /* 0x0000300001087983 */ /* 0x000f280000100a00 */
[----:B------:R-:W4:Y:S04]  /*09a0*/  LDL.64 R6, [R1+0x38] ;  /* 0x0000380001067983 */ /* 0x000f280000100a00 */
[----:B------:R-:W4:Y:S01]  /*09b0*/  LDL.64 R4, [R1+0x40] ;  /* 0x0000400001047983 */ /* 0x000f220000100a00 */
[----:B0-----:R-:W-:Y:S01]  /*09c0*/  IMAD.MOV.U32 R0, RZ, RZ, 0x2 ;  /* 0x00000002ff007424 */ /* 0x001fe200078e00ff */
[----:B--2---:R-:W-:-:S02]  /*09d0*/  ISETP.LT.U32.AND P0, PT, R16, R2, PT ;  /* 0x000000021000720c */ /* 0x004fc40003f01070 */
[CC--:B------:R-:W-:Y:S02]  /*09e0*/  ISETP.GE.U32.AND P1, PT, R16.reuse, R2.reuse, PT ;  /* 0x000000021000720c */ /* 0x0c0fe40003f26070 */
[CC--:B------:R-:W-:Y:S02]  /*09f0*/  ISETP.LT.AND.EX P0, PT, R17.reuse, R3.reuse, PT, P0 ;  /* 0x000000031100720c */ /* 0x0c0fe40003f01300 */
[CC--:B------:R-:W-:Y:S02]  /*0a00*/  ISETP.GE.AND.EX P1, PT, R17.reuse, R3.reuse, PT, P1 ;  /* 0x000000031100720c */ /* 0x0c0fe40003f26310 */
[----:B------:R-:W-:Y:S02]  /*0a10*/  SEL R23, R16, R2, P0 ;  /* 0x0000000210177207 */ /* 0x000fe40000000000 */
[----:B------:R-:W-:Y:S02]  /*0a20*/  SEL R25, R17, R3, P0 ;  /* 0x0000000311197207 */ /* 0x000fe40000000000 */
[----:B---3--:R-:W-:-:S02]  /*0a30*/  ISETP.LT.U32.AND P0, PT, R14, R23, PT ;  /* 0x000000170e00720c */ /* 0x008fc40003f01070 */
[C---:B------:R-:W-:Y:S02]  /*0a40*/  ISETP.GE.U32.AND P3, PT, R14.reuse, R23, PT ;  /* 0x000000170e00720c */ /* 0x040fe40003f66070 */
[CC--:B------:R-:W-:Y:S02]  /*0a50*/  ISETP.LT.AND.EX P0, PT, R15.reuse, R25.reuse, PT, P0 ;  /* 0x000000190f00720c */ /* 0x0c0fe40003f01300 */
[C---:B------:R-:W-:Y:S02]  /*0a60*/  ISETP.GE.AND.EX P3, PT, R15.reuse, R25, PT, P3 ;  /* 0x000000190f00720c */ /* 0x040fe40003f66330 */
[----:B------:R-:W-:Y:S02]  /*0a70*/  SEL R19, R14, R23, P0 ;  /* 0x000000170e137207 */ /* 0x000fe40000000000 */
[----:B------:R-:W-:Y:S02]  /*0a80*/  SEL R21, R15, R25, P0 ;  /* 0x000000190f157207 */ /* 0x000fe40000000000 */
[----:B----4-:R-:W-:-:S02]  /*0a90*/  ISETP.LT.U32.AND P0, PT, R12, R19, PT ;  /* 0x000000130c00720c */ /* 0x010fc40003f01070 */
[----:B------:R-:W-:Y:S02]  /*0aa0*/  ISETP.GE.U32.AND P2, PT, R12, R19, PT ;  /* 0x000000130c00720c */ /* 0x000fe40003f46070 */
[----:B------:R-:W-:-:S04]  /*0ab0*/  ISETP.LT.AND.EX P0, PT, R13, R21, PT, P0 ;  /* 0x000000150d00720c */ /* 0x000fc80003f01300 */
[----:B------:R-:W-:Y:S02]  /*0ac0*/  SEL R20, R12, R19, P0 ;  /* 0x000000130c147207 */ /* 0x000fe40000000000 */
[----:B------:R-:W-:Y:S02]  /*0ad0*/  SEL R27, R13, R21, P0 ;  /* 0x000000150d1b7207 */ /* 0x000fe40000000000 */
[----:B------:R-:W-:Y:S02]  /*0ae0*/  ISETP.LT.U32.AND P0, PT, R10, R20, PT ;  /* 0x000000140a00720c */ /* 0x000fe40003f01070 */
[----:B------:R-:W-:Y:S02]  /*0af0*/  SEL R12, R0, 0x1, !P1 ;  /* 0x00000001000c7807 */ /* 0x000fe40004800000 */
[----:B------:R-:W-:Y:S02]  /*0b00*/  ISETP.LT.AND.EX P0, PT, R11, R27, PT, P0 ;  /* 0x0000001b0b00720c */ /* 0x000fe40003f01300 */
[----:B------:R-:W-:-:S02]  /*0b10*/  ISETP.GE.AND.EX P1, PT, R13, R21, PT, P2 ;  /* 0x000000150d00720c */ /* 0x000fc40003f26320 */
[-C--:B------:R-:W-:Y:S02]  /*0b20*/  SEL R29, R10, R20.reuse, P0 ;  /* 0x000000140a1d7207 */ /* 0x080fe40000000000 */
[----:B------:R-:W-:Y:S02]  /*0b30*/  SEL R17, R11, R27, P0 ;  /* 0x0000001b0b117207 */ /* 0x000fe40000000000 */
[----:B------:R-:W-:Y:S02]  /*0b40*/  ISETP.LT.U32.AND P0, PT, R8, R29, PT ;  /* 0x0000001d0800720c */ /* 0x000fe40003f01070 */
[----:B------:R-:W-:Y:S02]  /*0b50*/  ISETP.GE.U32.AND P2, PT, R10, R20, PT ;  /* 0x000000140a00720c */ /* 0x000fe40003f46070 */
[----:B------:R-:W-:Y:S02]  /*0b60*/  ISETP.LT.AND.EX P0, PT, R9, R17, PT, P0 ;  /* 0x000000110900720c */ /* 0x000fe40003f01300 */
[----:B------:R-:W-:-:S02]  /*0b70*/  SEL R10, R12, 0x3, P3 ;  /* 0x000000030c0a7807 */ /* 0x000fc40001800000 */
[----:B------:R-:W-:Y:S02]  /*0b80*/  SEL R13, R8, R29, P0 ;  /* 0x0000001d080d7207 */ /* 0x000fe40000000000 */
[----:B------:R-:W-:Y:S02]  /*0b90*/  SEL R15, R9, R17, P0 ;  /* 0x00000011090f7207 */ /* 0x000fe40000000000 */
[----:B------:R-:W-:Y:S02]  /*0ba0*/  ISETP.LT.U32.AND P0, PT, R6, R13, PT ;  /* 0x0000000d0600720c */ /* 0x000fe40003f01070 */
[----:B------:R-:W-:Y:S02]  /*0bb0*/  ISETP.GE.U32.AND P3, PT, R8, R29, PT ;  /* 0x0000001d0800720c */ /* 0x000fe40003f66070 */
[----:B------:R-:W-:Y:S02]  /*0bc0*/  ISETP.GE.AND.EX P2, PT, R11, R27, PT, P2 ;  /* 0x0000001b0b00720c */ /* 0x000fe40003f46320 */
[----:B------:R-:W-:-:S02]  /*0bd0*/  SEL R8, R10, 0x4, P1 ;  /* 0x000000040a087807 */ /* 0x000fc40000800000 */
[----:B------:R-:W-:Y:S02]  /*0be0*/  ISETP.LT.AND.EX P0, PT, R7, R15, PT, P0 ;  /* 0x0000000f0700720c */ /* 0x000fe40003f01300 */
[----:B------:R-:W-:Y:S02]  /*0bf0*/  ISETP.GE.U32.AND P1, PT, R6, R13, PT ;  /* 0x0000000d0600720c */ /* 0x000fe40003f26070 */
[----:B------:R-:W-:Y:S02]  /*0c00*/  ISETP.GE.AND.EX P3, PT, R9, R17, PT, P3 ;  /* 0x000000110900720c */ /* 0x000fe40003f66330 */
[----:B------:R-:W-:Y:S02]  /*0c10*/  SEL R8, R8, 0x5, P2 ;  /* 0x0000000508087807 */ /* 0x000fe40001000000 */
[----:B------:R-:W-:Y:S02]  /*0c20*/  SEL R9, R6, R13, P0 ;  /* 0x0000000d06097207 */ /* 0x000fe40000000000 */
[----:B------:R-:W-:-:S02]  /*0c30*/  ISETP.GE.AND.EX P1, PT, R7, R15, PT, P1 ;  /* 0x0000000f0700720c */ /* 0x000fc40003f26310 */
[----:B------:R-:W-:Y:S02]  /*0c40*/  SEL R7, R7, R15, P0 ;  /* 0x0000000f07077207 */ /* 0x000fe40000000000 */
[----:B------:R-:W-:Y:S02]  /*0c50*/  SEL R6, R8, 0x6, P3 ;  /* 0x0000000608067807 */ /* 0x000fe40001800000 */
[----:B------:R-:W-:Y:S02]  /*0c60*/  ISETP.GE.U32.AND P0, PT, R4, R9, PT ;  /* 0x000000090400720c */ /* 0x000fe40003f06070 */
[----:B------:R-:W-:Y:S02]  /*0c70*/  SEL R4, R6, 0x7, P1 ;  /* 0x0000000706047807 */ /* 0x000fe40000800000 */
[----:B------:R-:W-:-:S04]  /*0c80*/  ISETP.GE.AND.EX P0, PT, R5, R7, PT, P0 ;  /* 0x000000070500720c */ /* 0x000fc80003f06300 */
[----:B------:R-:W-:-:S05]  /*0c90*/  SEL R4, R4, 0x8, P0 ;  /* 0x0000000804047807 */ /* 0x000fca0000000000 */
[----:B------:R-:W-:-:S05]  /*0ca0*/  IMAD.U32 R17, R4, 0x8, R1 ;  /* 0x0000000804117824 */ /* 0x000fca00078e0001 */
[----:B------:R0:W-:Y:S04]  /*0cb0*/  STL.64 [R17], R2 ;  /* 0x0000000211007387 */ /* 0x0001e80000100a00 */
[----:B------:R-:W2:Y:S04]  /*0cc0*/  LDL.64 R22, [R1+0x10] ;  /* 0x0000100001167983 */ /* 0x000ea80000100a00 */
[----:B------:R-:W2:Y:S04]  /*0cd0*/  LDL.64 R14, [R1+0x18] ;  /* 0x00001800010e7983 */ /* 0x000ea80000100a00 */
[----:B------:R-:W3:Y:S04]  /*0ce0*/  LDL.64 R12, [R1+0x20] ;  /* 0x00002000010c7983 */ /* 0x000ee80000100a00 */
[----:B------:R-:W4:Y:S04]  /*0cf0*/  LDL.64 R10, [R1+0x28] ;  /* 0x00002800010a7983 */ /* 0x000f280000100a00 */
[----:B------:R-:W4:Y:S04]  /*0d00*/  LDL.64 R8, [R1+0x30] ;  /* 0x0000300001087983 */ /* 0x000f280000100a00 */
[----:B------:R-:W4:Y:S04]  /*0d10*/  LDL.64 R6, [R1+0x38] ;  /* 0x0000380001067983 */ /* 0x000f280000100a00 */
[----:B------:R-:W4:Y:S01]  /*0d20*/  LDL.64 R4, [R1+0x40] ;  /* 0x0000400001047983 */ /* 0x000f220000100a00 */
[----:B--2---:R-:W-:-:S02]  /*0d30*/  ISETP.LT.U32.AND P0, PT, R14, R22, PT ;  /* 0x000000160e00720c */ /* 0x004fc40003f01070 */
[CC--:B------:R-:W-:Y:S02]  /*0d40*/  ISETP.GE.U32.AND P3, PT, R14.reuse, R22.reuse, PT ;  /* 0x000000160e00720c */ /* 0x0c0fe40003f66070 */
[CC--:B------:R-:W-:Y:S02]  /*0d50*/  ISETP.LT.AND.EX P0, PT, R15.reuse, R23.reuse, PT, P0 ;  /* 0x000000170f00720c */ /* 0x0c0fe40003f01300 */
[CC--:B------:R-:W-:Y:S02]  /*0d60*/  ISETP.GE.AND.EX P3, PT, R15.reuse, R23.reuse, PT, P3 ;  /* 0x000000170f00720c */ /* 0x0c0fe40003f66330 */
[----:B------:R-:W-:Y:S02]  /*0d70*/  SEL R19, R14, R22, P0 ;  /* 0x000000160e137207 */ /* 0x000fe40000000000 */
[----:B------:R-:W-:Y:S02]  /*0d80*/  SEL R21, R15, R23, P0 ;  /* 0x000000170f157207 */ /* 0x000fe40000000000 */
[----:B---3--:R-:W-:-:S02]  /*0d90*/  ISETP.LT.U32.AND P0, PT, R12, R19, PT ;  /* 0x000000130c00720c */ /* 0x008fc40003f01070 */
[----:B------:R-:W-:Y:S02]  /*0da0*/  SEL R0, R0, 0x3, P3 ;  /* 0x0000000300007807 */ /* 0x000fe40001800000 */
[----:B------:R-:W-:-:S04]  /*0db0*/  ISETP.LT.AND.EX P0, PT, R13, R21, PT, P0 ;  /* 0x000000150d00720c */ /* 0x000fc80003f01300 */
[----:B0-----:R-:W-:Y:S02]  /*0dc0*/  SEL R3, R12, R19, P0 ;  /* 0x000000130c037207 */ /* 0x001fe40000000000 */
[----:B------:R-:W-:Y:S02]  /*0dd0*/  SEL R17, R13, R21, P0 ;  /* 0x000000150d117207 */ /* 0x000fe40000000000 */
[CC--:B----4-:R-:W-:Y:S02]  /*0de0*/  ISETP.LT.U32.AND P0, PT, R10.reuse, R3.reuse, PT ;  /* 0x000000030a00720c */ /* 0x0d0fe40003f01070 */
[----:B------:R-:W-:Y:S02]  /*0df0*/  ISETP.GE.U32.AND P2, PT, R10, R3, PT ;  /* 0x000000030a00720c */ /* 0x000fe40003f46070 */
[CC--:B------:R-:W-:Y:S02]  /*0e00*/  ISETP.LT.AND.EX P0, PT, R11.reuse, R17.reuse, PT, P0 ;  /* 0x000000110b00720c */ /* 0x0c0fe40003f01300 */
[----:B------:R-:W-:-:S02]  /*0e10*/  ISETP.GE.AND.EX P2, PT, R11, R17, PT, P2 ;  /* 0x000000110b00720c */ /* 0x000fc40003f46320 */
[----:B------:R-:W-:Y:S02]  /*0e20*/  SEL R25, R10, R3, P0 ;  /* 0x000000030a197207 */ /* 0x000fe40000000000 */
[----:B------:R-:W-:Y:S02]  /*0e30*/  SEL R27, R11, R17, P0 ;  /* 0x000000110b1b7207 */ /* 0x000fe40000000000 */
[----:B------:R-:W-:Y:S02]  /*0e40*/  ISETP.LT.U32.AND P1, PT, R8, R25, PT ;  /* 0x000000190800720c */ /* 0x000fe40003f21070 */
[----:B------:R-:W-:Y:S02]  /*0e50*/  ISETP.GE.U32.AND P0, PT, R12, R19, PT ;  /* 0x000000130c00720c */ /* 0x000fe40003f06070 */
[----:B------:R-:W-:Y:S02]  /*0e60*/  ISETP.LT.AND.EX P1, PT, R9, R27, PT, P1 ;  /* 0x0000001b0900720c */ /* 0x000fe40003f21310 */
[----:B------:R-:W-:-:S02]  /*0e70*/  ISETP.GE.AND.EX P0, PT, R13, R21, PT, P0 ;  /* 0x000000150d00720c */ /* 0x000fc40003f06300 */
[----:B------:R-:W-:Y:S02]  /*0e80*/  SEL R13, R8, R25, P1 ;  /* 0x00000019080d7207 */ /* 0x000fe40000800000 */
[----:B------:R-:W-:Y:S02]  /*0e90*/  SEL R15, R9, R27, P1 ;  /* 0x0000001b090f7207 */ /* 0x000fe40000800000 */
[----:B------:R-:W-:Y:S02]  /*0ea0*/  ISETP.LT.U32.AND P1, PT, R6, R13, PT ;  /* 0x0000000d0600720c */ /* 0x000fe40003f21070 */
[----:B------:R-:W-:Y:S02]  /*0eb0*/  ISETP.GE.U32.AND P3, PT, R8, R25, PT ;  /* 0x000000190800720c */ /* 0x000fe40003f66070 */
[----:B------:R-:W-:Y:S02]  /*0ec0*/  SEL R0, R0, 0x4, P0 ;  /* 0x0000000400007807 */ /* 0x000fe40000000000 */
[----:B------:R-:W-:-:S02]  /*0ed0*/  ISETP.LT.AND.EX P1, PT, R7, R15, PT, P1 ;  /* 0x0000000f0700720c */ /* 0x000fc40003f21310 */
[----:B------:R-:W-:Y:S02]  /*0ee0*/  ISETP.GE.U32.AND P0, PT, R6, R13, PT ;  /* 0x0000000d0600720c */ /* 0x000fe40003f06070 */
[----:B------:R-:W-:Y:S02]  /*0ef0*/  ISETP.GE.AND.EX P3, PT, R9, R27, PT, P3 ;  /* 0x0000001b0900720c */ /* 0x000fe40003f66330 */
[----:B------:R-:W-:Y:S02]  /*0f00*/  SEL R0, R0, 0x5, P2 ;  /* 0x0000000500007807 */ /* 0x000fe40001000000 */
[----:B------:R-:W-:Y:S02]  /*0f10*/  SEL R3, R6, R13, P1 ;  /* 0x0000000d06037207 */ /* 0x000fe40000800000 */
[CC--:B------:R-:W-:Y:S02]  /*0f20*/  ISETP.GE.AND.EX P0, PT, R7.reuse, R15.reuse, PT, P0 ;  /* 0x0000000f0700720c */ /* 0x0c0fe40003f06300 */
[----:B------:R-:W-:-:S02]  /*0f30*/  SEL R7, R7, R15, P1 ;  /* 0x0000000f07077207 */ /* 0x000fc40000800000 */
        /* <DEDUP_REMOVED lines=12> */
[----:B------:R-:W4:Y:S01]  /*1000*/  LDL.64 R2, [R1+0x40] ;  /* 0x0000400001027983 */ /* 0x000f220000100a00 */
[----:B------:R-:W-:Y:S01]  /*1010*/  IMAD.MOV.U32 R0, RZ, RZ, 0x4 ;  /* 0x00000004ff007424 */ /* 0x000fe200078e00ff */
[----:B--2---:R-:W-:-:S04]  /*1020*/  ISETP.LT.U32.AND P0, PT, R8, R20, PT ;  /* 0x000000140800720c */ /* 0x004fc80003f01070 */
[----:B------:R-:W-:-:S04]  /*1030*/  ISETP.LT.AND.EX P0, PT, R9, R21, PT, P0 ;  /* 0x000000150900720c */ /* 0x000fc80003f01300 */
[----:B------:R-:W-:Y:S02]  /*1040*/  SEL R17, R8, R20, P0 ;  /* 0x0000001408117207 */ /* 0x000fe40000000000 */
[----:B------:R-:W-:Y:S02]  /*1050*/  SEL R19, R9, R21, P0 ;  /* 0x0000001509137207 */ /* 0x000fe40000000000 */
[CC--:B---3--:R-:W-:Y:S02]  /*1060*/  ISETP.LT.U32.AND P0, PT, R10.reuse, R17.reuse, PT ;  /* 0x000000110a00720c */ /* 0x0c8fe40003f01070 */
[----:B------:R-:W-:Y:S02]  /*1070*/  ISETP.GE.U32.AND P2, PT, R10, R17, PT ;  /* 0x000000110a00720c */ /* 0x000fe40003f46070 */
[CC--:B------:R-:W-:Y:S02]  /*1080*/  ISETP.LT.AND.EX P0, PT, R11.reuse, R19.reuse, PT, P0 ;  /* 0x000000130b00720c */ /* 0x0c0fe40003f01300 */
[----:B------:R-:W-:-:S02]  /*1090*/  ISETP.GE.AND.EX P2, PT, R11, R19, PT, P2 ;  /* 0x000000130b00720c */ /* 0x000fc40003f46320 */
[----:B0-----:R-:W-:Y:S02]  /*10a0*/  SEL R13, R10, R17, P0 ;  /* 0x000000110a0d7207 */ /* 0x001fe40000000000 */
[----:B------:R-:W-:Y:S02]  /*10b0*/  SEL R15, R11, R19, P0 ;  /* 0x000000130b0f7207 */ /* 0x000fe40000000000 */
[----:B----4-:R-:W-:Y:S02]  /*10c0*/  ISETP.LT.U32.AND P1, PT, R6, R13, PT ;  /* 0x0000000d0600720c */ /* 0x010fe40003f21070 */
[----:B------:R-:W-:Y:S02]  /*10d0*/  ISETP.GE.U32.AND P0, PT, R8, R20, PT ;  /* 0x000000140800720c */ /* 0x000fe40003f06070 */
[----:B------:R-:W-:Y:S02]  /*10e0*/  ISETP.LT.AND.EX P1, PT, R7, R15, PT, P1 ;  /* 0x0000000f0700720c */ /* 0x000fe40003f21310 */
[----:B------:R-:W-:-:S02]  /*10f0*/  ISETP.GE.AND.EX P0, PT, R9, R21, PT, P0 ;  /* 0x000000150900720c */ /* 0x000fc40003f06300 */
[----:B------:R-:W-:Y:S02]  /*1100*/  SEL R9, R6, R13, P1 ;  /* 0x0000000d06097207 */ /* 0x000fe40000800000 */
[----:B------:R-:W-:Y:S02]  /*1110*/  SEL R17, R7, R15, P1 ;  /* 0x0000000f07117207 */ /* 0x000fe40000800000 */
[----:B------:R-:W-:Y:S02]  /*1120*/  ISETP.LT.U32.AND P1, PT, R4, R9, PT ;  /* 0x000000090400720c */ /* 0x000fe40003f21070 */
[----:B------:R-:W-:Y:S02]  /*1130*/  ISETP.GE.U32.AND P3, PT, R6, R13, PT ;  /* 0x0000000d0600720c */ /* 0x000fe40003f66070 */
[----:B------:R-:W-:Y:S02]  /*1140*/  SEL R0, R0, 0x3, !P0 ;  /* 0x0000000300007807 */ /* 0x000fe40004000000 */
        /* <DEDUP_REMOVED lines=13> */
[----:B------:R-:W-:Y:S04]  /*1220*/  STL.64 [R15], R20 ;  /* 0x000000140f007387 */ /* 0x000fe80000100a00 */
[----:B------:R-:W2:Y:S04]  /*1230*/  LDL.64 R12, [R1+0x20] ;  /* 0x00002000010c7983 */ /* 0x000ea80000100a00 */
[----:B------:R-:W2:Y:S04]  /*1240*/  LDL.64 R2, [R1+0x28] ;  /* 0x0000280001027983 */ /* 0x000ea80000100a00 */
[----:B------:R-:W3:Y:S04]  /*1250*/  LDL.64 R4, [R1+0x30] ;  /* 0x0000300001047983 */ /* 0x000ee80000100a00 */
[----:B------:R-:W4:Y:S04]  /*1260*/  LDL.64 R6, [R1+0x38] ;  /* 0x0000380001067983 */ /* 0x000f280000100a00 */
[----:B------:R-:W4:Y:S01]  /*1270*/  LDL.64 R8, [R1+0x40] ;  /* 0x0000400001087983 */ /* 0x000f220000100a00 */
[----:B--2---:R-:W-:-:S04]  /*1280*/  ISETP.LT.U32.AND P0, PT, R2, R12, PT ;  /* 0x0000000c0200720c */ /* 0x004fc80003f01070 */
[----:B------:R-:W-:-:S04]  /*1290*/  ISETP.LT.AND.EX P0, PT, R3, R13, PT, P0 ;  /* 0x0000000d0300720c */ /* 0x000fc80003f01300 */
[----:B------:R-:W-:Y:S02]  /*12a0*/  SEL R11, R2, R12, P0 ;  /* 0x0000000c020b7207 */ /* 0x000fe40000000000 */
[----:B------:R-:W-:Y:S02]  /*12b0*/  SEL R13, R3, R13, P0 ;  /* 0x0000000d030d7207 */ /* 0x000fe40000000000 */
[----:B---3--:R-:W-:-:S04]  /*12c0*/  ISETP.LT.U32.AND P0, PT, R4, R11, PT ;  /* 0x0000000b0400720c */ /* 0x008fc80003f01070 */
[----:B------:R-:W-:-:S04]  /*12d0*/  ISETP.LT.AND.EX P0, PT, R5, R13, PT, P0 ;  /* 0x0000000d0500720c */ /* 0x000fc80003f01300 */
[----:B------:R-:W-:Y:S02]  /*12e0*/  SEL R3, R4, R11, P0 ;  /* 0x0000000b04037207 */ /* 0x000fe40000000000 */
[----:B------:R-:W0:Y:S01]  /*12f0*/  LDC.64 R10, c[0x0][0x388] ;  /* 0x0000e200ff0a7b82 */ /* 0x000e220000000a00 */
[----:B------:R-:W-:Y:S02]  /*1300*/  SEL R5, R5, R13, P0 ;  /* 0x0000000d05057207 */ /* 0x000fe40000000000 */
[----:B----4-:R-:W-:-:S04]  /*1310*/  ISETP.LT.U32.AND P0, PT, R6, R3, PT ;  /* 0x000000030600720c */ /* 0x010fc80003f01070 */
[----:B------:R-:W-:-:S04]  /*1320*/  ISETP.LT.AND.EX P0, PT, R7, R5, PT, P0 ;  /* 0x000000050700720c */ /* 0x000fc80003f01300 */
[----:B------:R-:W-:Y:S02]  /*1330*/  SEL R3, R6, R3, P0 ;  /* 0x0000000306037207 */ /* 0x000fe40000000000 */
[----:B------:R-:W-:Y:S02]  /*1340*/  SEL R5, R7, R5, P0 ;  /* 0x0000000507057207 */ /* 0x000fe40000000000 */
[----:B------:R-:W-:-:S04]  /*1350*/  ISETP.LT.U32.AND P0, PT, R8, R3, PT ;  /* 0x000000030800720c */ /* 0x000fc80003f01070 */
[----:B------:R-:W-:-:S04]  /*1360*/  ISETP.LT.AND.EX P0, PT, R9, R5, PT, P0 ;  /* 0x000000050900720c */ /* 0x000fc80003f01300 */
[----:B------:R-:W-:Y:S01]  /*1370*/  SEL R2, R8, R3, P0 ;  /* 0x0000000308027207 */ /* 0x000fe20000000000 */
[----:B0-----:R-:W-:Y:S01]  /*1380*/  IMAD.WIDE.U32 R10, R18, 0x8, R10 ;  /* 0x00000008120a7825 */ /* 0x001fe200078e000a */
[----:B------:R-:W-:-:S05]  /*1390*/  SEL R3, R9, R5, P0 ;  /* 0x0000000509037207 */ /* 0x000fca0000000000 */
[----:B------:R-:W-:Y:S01]  /*13a0*/  STG.E.64 desc[UR4][R10.64], R2 ;  /* 0x000000020a007986 */ /* 0x000fe2000c101b04 */
[----:B------:R-:W-:Y:S05]  /*13b0*/  EXIT ;  /* 0x000000000000794d */ /* 0x000fea0003800000 */
.L_x_5:
[----:B------:R-:W-:-:S00]  /*13c0*/  BRA `(.L_x_5) ;  /* 0xfffffffc00fc7947 */ /* 0x000fc0000383ffff */
[----:B------:R-:W-:-:S00]  /*13d0*/  NOP ;  /* 0x0000000000007918 */ /* 0x000fc00000000000 */
        /* <DEDUP_REMOVED lines=10> */
.L_x_6:


//--------------------- .nv.shared.reserved.0     --------------------------
	.section	.nv.shared.reserved.0,"aw",@nobits
	.weak		__nv_reservedSMEM_offset_0_alias
	.size		__nv_reservedSMEM_offset_0_alias, 0, 64
	.other		__nv_reservedSMEM_offset_0_alias,@"STO_CUDA_RESERVED_SHARED STV_DEFAULT"
__nv_reservedSMEM_offset_0_alias:
	.zero		0
	.zero		64


//--------------------- .nv.constant0.filter      --------------------------
	.section	.nv.constant0.filter,"a",@progbits
	.sectionflags	@""
	.align	4
.nv.constant0.filter:
	.zero		920


//--------------------- SYMBOLS --------------------------

	.type		.nv.reservedSmem.offset0,@object
	.size		.nv.reservedSmem.offset0,0x4
